//
// Generated by NVIDIA NVVM Compiler
//
// Compiler Build ID: CL-36424714
// Cuda compilation tools, release 13.0, V13.0.88
// Based on NVVM 20.0.0
//

.version 9.0
.target sm_100
.address_size 64

	// .globl	_Z3addPiS_S_
.extern .func  (.param .b32 func_retval0) vprintf
(
	.param .b64 vprintf_param_0,
	.param .b64 vprintf_param_1
)
;
.global .align 1 .b8 $str[15] = {10, 32, 118, 97, 108, 117, 101, 32, 61, 32, 37, 100, 32, 10};

.visible .entry _Z3addPiS_S_(
	.param .u64 .ptr .align 1 _Z3addPiS_S__param_0,
	.param .u64 .ptr .align 1 _Z3addPiS_S__param_1,
	.param .u64 .ptr .align 1 _Z3addPiS_S__param_2
)
{
	.local .align 8 .b8 	__local_depot0[8];
	.reg .b64 	%SP;
	.reg .b64 	%SPL;
	.reg .b32 	%r<6>;
	.reg .b64 	%rd<11>;

	mov.u64 	%SPL, __local_depot0;
	cvta.local.u64 	%SP, %SPL;
	ld.param.u64 	%rd1, [_Z3addPiS_S__param_0];
	ld.param.u64 	%rd2, [_Z3addPiS_S__param_1];
	ld.param.u64 	%rd3, [_Z3addPiS_S__param_2];
	cvta.to.global.u64 	%rd4, %rd3;
	cvta.to.global.u64 	%rd5, %rd2;
	cvta.to.global.u64 	%rd6, %rd1;
	add.u64 	%rd7, %SP, 0;
	add.u64 	%rd8, %SPL, 0;
	ld.global.u32 	%r1, [%rd6];
	ld.global.u32 	%r2, [%rd5];
	add.s32 	%r3, %r2, %r1;
	st.global.u32 	[%rd4], %r3;
	st.local.u32 	[%rd8], %r3;
	mov.u64 	%rd9, $str;
	cvta.global.u64 	%rd10, %rd9;
	{ // callseq 0, 0
	.param .b64 param0;
	st.param.b64 	[param0], %rd10;
	.param .b64 param1;
	st.param.b64 	[param1], %rd7;
	.param .b32 retval0;
	call.uni (retval0), 
	vprintf, 
	(
	param0, 
	param1
	);
	ld.param.b32 	%r4, [retval0];
	} // callseq 0
	ret;

}


// ===== COMPILED SASS (sm_100) =====

	.target	sm_100

	.elftype	@"ET_EXEC"


//--------------------- .note.nv.tkinfo           --------------------------
	.section	.note.nv.tkinfo,"",@"SHT_NOTE"
	.sectionflags	@"SHF_NOTE_NV_TKINFO"
	.tkinfo
        /*0018*/ 	.word	0x00000002
        /*0030*/ 	.string	""
        /*0030*/ 	.string	"ptxas"
        /*0030*/ 	.string	"Cuda compilation tools, release 13.0, V13.0.88"
        /*0030*/ 	.string	"Build cuda_13.0.r13.0/compiler.36424714_0"
        /*0030*/ 	.string	"-arch sm_100 -m 64 "



//--------------------- .note.nv.cuinfo           --------------------------
	.section	.note.nv.cuinfo,"",@"SHT_NOTE"
	.sectionflags	@"SHF_NOTE_NV_CUINFO"
        /*0018*/ 	.short	0x0002
        /*001a*/ 	.short	0x0064
        /*001c*/ 	.short	0x0082
	.zero		2


//--------------------- .nv.info                  --------------------------
	.section	.nv.info,"",@"SHT_CUDA_INFO"
	.align	4


	//----- nvinfo : EIATTR_REGCOUNT
	.align		4
        /*0000*/ 	.byte	0x04, 0x2f
        /*0002*/ 	.short	(.L_2 - .L_1)
	.align		4
.L_1:
        /*0004*/ 	.word	index@(_Z3addPiS_S_)
        /*0008*/ 	.word	0x00000018


	//----- nvinfo : EIATTR_FRAME_SIZE
	.align		4
.L_2:
        /*000c*/ 	.byte	0x04, 0x11
        /*000e*/ 	.short	(.L_4 - .L_3)
	.align		4
.L_3:
        /*0010*/ 	.word	index@(_Z3addPiS_S_)
        /*0014*/ 	.word	0x00000008


	//----- nvinfo : EIATTR_MIN_STACK_SIZE
	.align		4
.L_4:
        /*0018*/ 	.byte	0x04, 0x12
        /*001a*/ 	.short	(.L_6 - .L_5)
	.align		4
.L_5:
        /*001c*/ 	.word	index@(_Z3addPiS_S_)
        /*0020*/ 	.word	0x00000008
.L_6:


//--------------------- .nv.compat                --------------------------
	.section	.nv.compat,"",@"SHT_CUDA_COMPAT_INFO"
	.align	4
        /*0000*/ 	.byte	0x02, 0x09, 0x00, 0x00, 0x02, 0x02, 0x01, 0x00, 0x02, 0x05, 0x05, 0x00, 0x03, 0x07, 0x01, 0x01
        /*0010*/ 	.byte	0x02, 0x03, 0x00, 0x00, 0x02, 0x06, 0x01, 0x00, 0x04, 0x0b, 0x08, 0x00, 0x09, 0x00, 0x00, 0x00
        /*0020*/ 	.byte	0x00, 0x00, 0x00, 0x00


//--------------------- .nv.info._Z3addPiS_S_     --------------------------
	.section	.nv.info._Z3addPiS_S_,"",@"SHT_CUDA_INFO"
	.sectionflags	@""
	.align	4


	//----- nvinfo : EIATTR_CUDA_API_VERSION
	.align		4
        /*0000*/ 	.byte	0x04, 0x37
        /*0002*/ 	.short	(.L_8 - .L_7)
.L_7:
        /*0004*/ 	.word	0x00000082


	//----- nvinfo : EIATTR_KPARAM_INFO
	.align		4
.L_8:
        /*0008*/ 	.byte	0x04, 0x17
        /*000a*/ 	.short	(.L_10 - .L_9)
.L_9:
        /*000c*/ 	.word	0x00000000
        /*0010*/ 	.short	0x0002
        /*0012*/ 	.short	0x0010
        /*0014*/ 	.byte	0x00, 0xf5, 0x21, 0x00


	//----- nvinfo : EIATTR_KPARAM_INFO
	.align		4
.L_10:
        /*0018*/ 	.byte	0x04, 0x17
        /*001a*/ 	.short	(.L_12 - .L_11)
.L_11:
        /*001c*/ 	.word	0x00000000
        /*0020*/ 	.short	0x0001
        /*0022*/ 	.short	0x0008
        /*0024*/ 	.byte	0x00, 0xf5, 0x21, 0x00


	//----- nvinfo : EIATTR_KPARAM_INFO
	.align		4
.L_12:
        /*0028*/ 	.byte	0x04, 0x17
        /*002a*/ 	.short	(.L_14 - .L_13)
.L_13:
        /*002c*/ 	.word	0x00000000
        /*0030*/ 	.short	0x0000
        /*0032*/ 	.short	0x0000
        /*0034*/ 	.byte	0x00, 0xf5, 0x21, 0x00


	//----- nvinfo : EIATTR_SPARSE_MMA_MASK
	.align		4
.L_14:
        /*0038*/ 	.byte	0x03, 0x50
        /*003a*/ 	.short	0x0000


	//----- nvinfo : EIATTR_MAXREG_COUNT
	.align		4
        /*003c*/ 	.byte	0x03, 0x1b
        /*003e*/ 	.short	0x00ff


	//----- nvinfo : EIATTR_EXTERNS
	.align		4
        /*0040*/ 	.byte	0x04, 0x0f
        /*0042*/ 	.short	(.L_16 - .L_15)


	//   ....[0]....
	.align		4
.L_15:
        /*0044*/ 	.word	index@(vprintf)


	//----- nvinfo : EIATTR_MERCURY_ISA_VERSION
	.align		4
.L_16:
        /*0048*/ 	.byte	0x03, 0x5f
        /*004a*/ 	.short	0x0101


	//----- nvinfo : EIATTR_VRC_CTA_INIT_COUNT
	.align		4
        /*004c*/ 	.byte	0x02, 0x4a
	.zero		1
	.zero		1


	//----- nvinfo : EIATTR_SYSCALL_OFFSETS
	.align		4
        /*0050*/ 	.byte	0x04, 0x46
        /*0052*/ 	.short	(.L_18 - .L_17)


	//   ....[0]....
.L_17:
        /*0054*/ 	.word	0x00000150


	//----- nvinfo : EIATTR_EXIT_INSTR_OFFSETS
	.align		4
.L_18:
        /*0058*/ 	.byte	0x04, 0x1c
        /*005a*/ 	.short	(.L_20 - .L_19)


	//   ....[0]....
.L_19:
        /*005c*/ 	.word	0x00000160


	//----- nvinfo : EIATTR_CBANK_PARAM_SIZE
	.align		4
.L_20:
        /*0060*/ 	.byte	0x03, 0x19
        /*0062*/ 	.short	0x0018


	//----- nvinfo : EIATTR_PARAM_CBANK
	.align		4
        /*0064*/ 	.byte	0x04, 0x0a
        /*0066*/ 	.short	(.L_22 - .L_21)
	.align		4
.L_21:
        /*0068*/ 	.word	index@(.nv.constant0._Z3addPiS_S_)
        /*006c*/ 	.short	0x0380
        /*006e*/ 	.short	0x0018


	//----- nvinfo : EIATTR_SW_WAR
	.align		4
.L_22:
        /*0070*/ 	.byte	0x04, 0x36
        /*0072*/ 	.short	(.L_24 - .L_23)
.L_23:
        /*0074*/ 	.word	0x00000008
.L_24:


//--------------------- .nv.callgraph             --------------------------
	.section	.nv.callgraph,"",@"SHT_CUDA_CALLGRAPH"
	.align	4
	.sectionentsize	8
	.align		4
        /*0000*/ 	.word	0x00000000
	.align		4
        /*0004*/ 	.word	0xffffffff
	.align		4
        /*0008*/ 	.word	index@(_Z3addPiS_S_)
	.align		4
        /*000c*/ 	.word	index@(vprintf)
	.align		4
        /*0010*/ 	.word	0x00000000
	.align		4
        /*0014*/ 	.word	0xfffffffe
	.align		4
        /*0018*/ 	.word	0x00000000
	.align		4
        /*001c*/ 	.word	0xfffffffd
	.align		4
        /*0020*/ 	.word	0x00000000
	.align		4
        /*0024*/ 	.word	0xfffffffc


//--------------------- .nv.constant4             --------------------------
	.section	.nv.constant4,"a",@progbits
	.align	8
	.align		8
.nv.constant4:
        /*0000*/ 	.dword	vprintf
	.align		8
        /*0008*/ 	.dword	$str


//--------------------- .text._Z3addPiS_S_        --------------------------
	.section	.text._Z3addPiS_S_,"ax",@progbits
	.align	128
        .global         _Z3addPiS_S_
        .type           _Z3addPiS_S_,@function
        .size           _Z3addPiS_S_,(.L_x_2 - _Z3addPiS_S_)
        .other          _Z3addPiS_S_,@"STO_CUDA_ENTRY STV_DEFAULT"
_Z3addPiS_S_:
.text._Z3addPiS_S_:
[----:B------:R-:W0:Y:S08]  /*0000*/  LDC R1, c[0x0][0x37c] ;  /* 0x0000df00ff017b82 */ /* 0x000e300000000800 */
[----:B------:R-:W1:Y:S01]  /*0010*/  LDC.64 R4, c[0x0][0x380] ;  /* 0x0000e000ff047b82 */ /* 0x000e620000000a00 */
[----:B------:R-:W1:Y:S01]  /*0020*/  LDCU.64 UR4, c[0x0][0x358] ;  /* 0x00006b00ff0477ac */ /* 0x000e620008000a00 */
[----:B0-----:R-:W-:-:S06]  /*0030*/  VIADD R1, R1, 0xfffffff8 ;  /* 0xfffffff801017836 */ /* 0x001fcc0000000000 */
[----:B------:R-:W0:Y:S08]  /*0040*/  LDC.64 R2, c[0x0][0x388] ;  /* 0x0000e200ff027b82 */ /* 0x000e300000000a00 */
[----:B------:R-:W2:Y:S01]  /*0050*/  LDC.64 R8, c[0x0][0x390] ;  /* 0x0000e400ff087b82 */ /* 0x000ea20000000a00 */
[----:B------:R-:W3:Y:S01]  /*0060*/  LDCU UR6, c[0x0][0x2f8] ;  /* 0x00005f00ff0677ac */ /* 0x000ee20008000800 */
[----:B------:R-:W4:Y:S01]  /*0070*/  LDCU.64 UR8, c[0x4][0x8] ;  /* 0x01000100ff0877ac */ /* 0x000f220008000a00 */
[----:B-1----:R4:W5:Y:S04]  /*0080*/  LDG.E R0, desc[UR4][R4.64] ;  /* 0x0000000404007981 */ /* 0x002968000c1e1900 */
[----:B0-----:R-:W5:Y:S01]  /*0090*/  LDG.E R3, desc[UR4][R2.64] ;  /* 0x0000000402037981 */ /* 0x001f62000c1e1900 */
[----:B------:R-:W-:-:S02]  /*00a0*/  MOV R10, 0x0 ;  /* 0x00000000000a7802 */ /* 0x000fc40000000f00 */
[----:B---3--:R-:W-:-:S04]  /*00b0*/  IADD3 R6, P0, PT, R1, UR6, RZ ;  /* 0x0000000601067c10 */ /* 0x008fc8000ff1e0ff */
[----:B------:R-:W0:Y:S01]  /*00c0*/  LDC.64 R10, c[0x4][R10] ;  /* 0x010000000a0a7b82 */ /* 0x000e220000000a00 */
[----:B----4-:R-:W-:Y:S01]  /*00d0*/  MOV R4, UR8 ;  /* 0x0000000800047c02 */ /* 0x010fe20008000f00 */
[----:B------:R-:W-:Y:S02]  /*00e0*/  IMAD.U32 R5, RZ, RZ, UR9 ;  /* 0x00000009ff057e24 */ /* 0x000fe4000f8e00ff */
[----:B-----5:R-:W-:-:S05]  /*00f0*/  IMAD.IADD R0, R0, 0x1, R3 ;  /* 0x0000000100007824 */ /* 0x020fca00078e0203 */
[----:B------:R1:W-:Y:S04]  /*0100*/  STL [R1], R0 ;  /* 0x0000000001007387 */ /* 0x0003e80000100800 */
[----:B--2---:R1:W-:Y:S01]  /*0110*/  STG.E desc[UR4][R8.64], R0 ;  /* 0x0000000008007986 */ /* 0x0043e2000c101904 */
[----:B------:R-:W2:Y:S02]  /*0120*/  LDCU UR4, c[0x0][0x2fc] ;  /* 0x00005f80ff0477ac */ /* 0x000ea40008000800 */
[----:B012---:R-:W-:-:S07]  /*0130*/  IADD3.X R7, PT, PT, RZ, UR4, RZ, P0, !PT ;  /* 0x00000004ff077c10 */ /* 0x007fce00087fe4ff */
[----:B------:R-:W-:-:S07]  /*0140*/  LEPC R20, `(.L_x_0) ;  /* 0x000000001014794e */ /* 0x000fce0000000000 */
[----:B------:R-:W-:Y:S05]  /*0150*/  CALL.ABS.NOINC R10 ;  /* 0x000000000a007343 */ /* 0x000fea0003c00000 */
.L_x_0:
[----:B------:R-:W-:Y:S05]  /*0160*/  EXIT ;  /* 0x000000000000794d */ /* 0x000fea0003800000 */
.L_x_1:
[----:B------:R-:W-:-:S00]  /*0170*/  BRA `(.L_x_1) ;  /* 0xfffffffc00fc7947 */ /* 0x000fc0000383ffff */
[----:B------:R-:W-:-:S00]  /*0180*/  NOP ;  /* 0x0000000000007918 */ /* 0x000fc00000000000 */
[----:B------:R-:W-:-:S00]  /*0190*/  NOP ;  /* 0x0000000000007918 */ /* 0x000fc00000000000 */
[----:B------:R-:W-:-:S00]  /*01a0*/  NOP ;  /* 0x0000000000007918 */ /* 0x000fc00000000000 */
[----:B------:R-:W-:-:S00]  /*01b0*/  NOP ;  /* 0x0000000000007918 */ /* 0x000fc00000000000 */
[----:B------:R-:W-:-:S00]  /*01c0*/  NOP ;  /* 0x0000000000007918 */ /* 0x000fc00000000000 */
[----:B------:R-:W-:-:S00]  /*01d0*/  NOP ;  /* 0x0000000000007918 */ /* 0x000fc00000000000 */
[----:B------:R-:W-:-:S00]  /*01e0*/  NOP ;  /* 0x0000000000007918 */ /* 0x000fc00000000000 */
[----:B------:R-:W-:-:S00]  /*01f0*/  NOP ;  /* 0x0000000000007918 */ /* 0x000fc00000000000 */
.L_x_2:


//--------------------- .nv.global.init           --------------------------
	.section	.nv.global.init,"aw",@progbits
.nv.global.init:
	.type		$str,@object
	.size		$str,(.L_0 - $str)
$str:
        /*0000*/ 	.byte	0x0a, 0x20, 0x76, 0x61, 0x6c, 0x75, 0x65, 0x20, 0x3d, 0x20, 0x25, 0x64, 0x20, 0x0a, 0x00
.L_0:


//--------------------- .nv.shared.reserved.0     --------------------------
	.section	.nv.shared.reserved.0,"aw",@nobits
	.weak		__nv_reservedSMEM_offset_0_alias
	.size		__nv_reservedSMEM_offset_0_alias, 0, 64
	.other		__nv_reservedSMEM_offset_0_alias,@"STO_CUDA_RESERVED_SHARED STV_DEFAULT"
__nv_reservedSMEM_offset_0_alias:
	.zero		0
	.zero		64


//--------------------- .nv.constant0._Z3addPiS_S_ --------------------------
	.section	.nv.constant0._Z3addPiS_S_,"a",@progbits
	.sectionflags	@""
	.align	4
.nv.constant0._Z3addPiS_S_:
	.zero		920


//--------------------- SYMBOLS --------------------------

	.type		.nv.reservedSmem.offset0,@object
	.size		.nv.reservedSmem.offset0,0x4
	.type		vprintf,@function
